//
// Generated by NVIDIA NVVM Compiler
//
// Compiler Build ID: CL-36424714
// Cuda compilation tools, release 13.0, V13.0.88
// Based on NVVM 20.0.0
//

.version 9.0
.target sm_100
.address_size 64

	// .globl	_Z4testx

.visible .entry _Z4testx(
	.param .u64 _Z4testx_param_0
)
{


	ret;

}


// ===== COMPILED SASS (sm_100) =====

	.target	sm_100

	.elftype	@"ET_EXEC"


//--------------------- .note.nv.tkinfo           --------------------------
	.section	.note.nv.tkinfo,"",@"SHT_NOTE"
	.sectionflags	@"SHF_NOTE_NV_TKINFO"
	.tkinfo
        /*0018*/ 	.word	0x00000002
        /*0030*/ 	.string	""
        /*0030*/ 	.string	"ptxas"
        /*0030*/ 	.string	"Cuda compilation tools, release 13.0, V13.0.88"
        /*0030*/ 	.string	"Build cuda_13.0.r13.0/compiler.36424714_0"
        /*0030*/ 	.string	"-arch sm_100 -m 64 "



//--------------------- .note.nv.cuinfo           --------------------------
	.section	.note.nv.cuinfo,"",@"SHT_NOTE"
	.sectionflags	@"SHF_NOTE_NV_CUINFO"
        /*0018*/ 	.short	0x0002
        /*001a*/ 	.short	0x0064
        /*001c*/ 	.short	0x0082
	.zero		2


//--------------------- .nv.info                  --------------------------
	.section	.nv.info,"",@"SHT_CUDA_INFO"
	.align	4


	//----- nvinfo : EIATTR_REGCOUNT
	.align		4
        /*0000*/ 	.byte	0x04, 0x2f
        /*0002*/ 	.short	(.L_1 - .L_0)
	.align		4
.L_0:
        /*0004*/ 	.word	index@(_Z4testx)
        /*0008*/ 	.word	0x00000004


	//----- nvinfo : EIATTR_FRAME_SIZE
	.align		4
.L_1:
        /*000c*/ 	.byte	0x04, 0x11
        /*000e*/ 	.short	(.L_3 - .L_2)
	.align		4
.L_2:
        /*0010*/ 	.word	index@(_Z4testx)
        /*0014*/ 	.word	0x00000000


	//----- nvinfo : EIATTR_MIN_STACK_SIZE
	.align		4
.L_3:
        /*0018*/ 	.byte	0x04, 0x12
        /*001a*/ 	.short	(.L_5 - .L_4)
	.align		4
.L_4:
        /*001c*/ 	.word	index@(_Z4testx)
        /*0020*/ 	.word	0x00000000
.L_5:


//--------------------- .nv.compat                --------------------------
	.section	.nv.compat,"",@"SHT_CUDA_COMPAT_INFO"
	.align	4
        /*0000*/ 	.byte	0x02, 0x09, 0x00, 0x00, 0x02, 0x02, 0x01, 0x00, 0x02, 0x05, 0x05, 0x00, 0x03, 0x07, 0x01, 0x01
        /*0010*/ 	.byte	0x02, 0x03, 0x00, 0x00, 0x02, 0x06, 0x01, 0x00, 0x04, 0x0b, 0x08, 0x00, 0x09, 0x00, 0x00, 0x00
        /*0020*/ 	.byte	0x00, 0x00, 0x00, 0x00


//--------------------- .nv.info._Z4testx         --------------------------
	.section	.nv.info._Z4testx,"",@"SHT_CUDA_INFO"
	.sectionflags	@""
	.align	4


	//----- nvinfo : EIATTR_CUDA_API_VERSION
	.align		4
        /*0000*/ 	.byte	0x04, 0x37
        /*0002*/ 	.short	(.L_7 - .L_6)
.L_6:
        /*0004*/ 	.word	0x00000082


	//----- nvinfo : EIATTR_KPARAM_INFO
	.align		4
.L_7:
        /*0008*/ 	.byte	0x04, 0x17
        /*000a*/ 	.short	(.L_9 - .L_8)
.L_8:
        /*000c*/ 	.word	0x00000000
        /*0010*/ 	.short	0x0000
        /*0012*/ 	.short	0x0000
        /*0014*/ 	.byte	0x00, 0xf0, 0x21, 0x00


	//----- nvinfo : EIATTR_SPARSE_MMA_MASK
	.align		4
.L_9:
        /*0018*/ 	.byte	0x03, 0x50
        /*001a*/ 	.short	0x0000


	//----- nvinfo : EIATTR_MAXREG_COUNT
	.align		4
        /*001c*/ 	.byte	0x03, 0x1b
        /*001e*/ 	.short	0x00ff


	//----- nvinfo : EIATTR_MERCURY_ISA_VERSION
	.align		4
        /*0020*/ 	.byte	0x03, 0x5f
        /*0022*/ 	.short	0x0101


	//----- nvinfo : EIATTR_VRC_CTA_INIT_COUNT
	.align		4
        /*0024*/ 	.byte	0x02, 0x4a
	.zero		1
	.zero		1


	//----- nvinfo : EIATTR_EXIT_INSTR_OFFSETS
	.align		4
        /*0028*/ 	.byte	0x04, 0x1c
        /*002a*/ 	.short	(.L_11 - .L_10)


	//   ....[0]....
.L_10:
        /*002c*/ 	.word	0x00000010


	//----- nvinfo : EIATTR_CBANK_PARAM_SIZE
	.align		4
.L_11:
        /*0030*/ 	.byte	0x03, 0x19
        /*0032*/ 	.short	0x0008


	//----- nvinfo : EIATTR_PARAM_CBANK
	.align		4
        /*0034*/ 	.byte	0x04, 0x0a
        /*0036*/ 	.short	(.L_13 - .L_12)
	.align		4
.L_12:
        /*0038*/ 	.word	index@(.nv.constant0._Z4testx)
        /*003c*/ 	.short	0x0380
        /*003e*/ 	.short	0x0008


	//----- nvinfo : EIATTR_SW_WAR
	.align		4
.L_13:
        /*0040*/ 	.byte	0x04, 0x36
        /*0042*/ 	.short	(.L_15 - .L_14)
.L_14:
        /*0044*/ 	.word	0x00000008
.L_15:


//--------------------- .nv.callgraph             --------------------------
	.section	.nv.callgraph,"",@"SHT_CUDA_CALLGRAPH"
	.align	4
	.sectionentsize	8
	.align		4
        /*0000*/ 	.word	0x00000000
	.align		4
        /*0004*/ 	.word	0xffffffff
	.align		4
        /*0008*/ 	.word	0x00000000
	.align		4
        /*000c*/ 	.word	0xfffffffe
	.align		4
        /*0010*/ 	.word	0x00000000
	.align		4
        /*0014*/ 	.word	0xfffffffd
	.align		4
        /*0018*/ 	.word	0x00000000
	.align		4
        /*001c*/ 	.word	0xfffffffc


//--------------------- .text._Z4testx            --------------------------
	.section	.text._Z4testx,"ax",@progbits
	.align	128
        .global         _Z4testx
        .type           _Z4testx,@function
        .size           _Z4testx,(.L_x_1 - _Z4testx)
        .other          _Z4testx,@"STO_CUDA_ENTRY STV_DEFAULT"
_Z4testx:
.text._Z4testx:
[----:B------:R-:W-:Y:S01]  /*0000*/  LDC R1, c[0x0][0x37c] ;  /* 0x0000df00ff017b82 */ /* 0x000fe20000000800 */
[----:B------:R-:W-:Y:S05]  /*0010*/  EXIT ;  /* 0x000000000000794d */ /* 0x000fea0003800000 */
.L_x_0:
[----:B------:R-:W-:-:S00]  /*0020*/  BRA `(.L_x_0) ;  /* 0xfffffffc00fc7947 */ /* 0x000fc0000383ffff */
[----:B------:R-:W-:-:S00]  /*0030*/  NOP ;  /* 0x0000000000007918 */ /* 0x000fc00000000000 */
        /* <DEDUP_REMOVED lines=12> */
.L_x_1:


//--------------------- .nv.shared.reserved.0     --------------------------
	.section	.nv.shared.reserved.0,"aw",@nobits
	.weak		__nv_reservedSMEM_offset_0_alias
	.size		__nv_reservedSMEM_offset_0_alias, 0, 64
	.other		__nv_reservedSMEM_offset_0_alias,@"STO_CUDA_RESERVED_SHARED STV_DEFAULT"
__nv_reservedSMEM_offset_0_alias:
	.zero		0
	.zero		64


//--------------------- .nv.constant0._Z4testx    --------------------------
	.section	.nv.constant0._Z4testx,"a",@progbits
	.sectionflags	@""
	.align	4
.nv.constant0._Z4testx:
	.zero		904


//--------------------- SYMBOLS --------------------------

	.type		.nv.reservedSmem.offset0,@object
	.size		.nv.reservedSmem.offset0,0x4
